	.headerflags	@"EF_CUDA_TEXMODE_UNIFIED EF_CUDA_64BIT_ADDRESS EF_CUDA_ACCELERATORS EF_CUDA_SM90 EF_CUDA_VIRTUAL_SM(EF_CUDA_SM90)"
	.elftype	@"ET_EXEC"


//--------------------- .nv.info                  --------------------------
	.section	.nv.info,"",@"SHT_CUDA_INFO"
	.align	4


	//----- nvinfo : EIATTR_REGCOUNT
	.align		4
        /*0000*/ 	.byte	0x04, 0x2f
        /*0002*/ 	.short	(.L_1 - .L_0)
	.align		4
.L_0:
        /*0004*/ 	.word	index@(triton_poi_fused_constant_pad_nd_4)
        /*0008*/ 	.word	0x0000000e


	//----- nvinfo : EIATTR_MIN_STACK_SIZE
	.align		4
.L_1:
        /*000c*/ 	.byte	0x04, 0x12
        /*000e*/ 	.short	(.L_3 - .L_2)
	.align		4
.L_2:
        /*0010*/ 	.word	index@(triton_poi_fused_constant_pad_nd_4)
        /*0014*/ 	.word	0x00000000


	//----- nvinfo : EIATTR_FRAME_SIZE
	.align		4
.L_3:
        /*0018*/ 	.byte	0x04, 0x11
        /*001a*/ 	.short	(.L_5 - .L_4)
	.align		4
.L_4:
        /*001c*/ 	.word	index@(triton_poi_fused_constant_pad_nd_4)
        /*0020*/ 	.word	0x00000000


	//----- nvinfo : EIATTR_MIN_STACK_SIZE
	.align		4
.L_5:
        /*0024*/ 	.byte	0x04, 0x12
        /*0026*/ 	.short	(.L_7 - .L_6)
	.align		4
.L_6:
        /*0028*/ 	.word	index@(triton_poi_fused_constant_pad_nd_4)
        /*002c*/ 	.word	0x00000000
.L_7:


//--------------------- .nv.info.triton_poi_fused_constant_pad_nd_4 --------------------------
	.section	.nv.info.triton_poi_fused_constant_pad_nd_4,"",@"SHT_CUDA_INFO"
	.sectionflags	@""
	.align	4


	//----- nvinfo : EIATTR_CUDA_API_VERSION
	.align		4
        /*0000*/ 	.byte	0x04, 0x37
        /*0002*/ 	.short	(.L_9 - .L_8)
.L_8:
        /*0004*/ 	.word	0x0000007c


	//----- nvinfo : EIATTR_KPARAM_INFO
	.align		4
.L_9:
        /*0008*/ 	.byte	0x04, 0x17
        /*000a*/ 	.short	(.L_11 - .L_10)
.L_10:
        /*000c*/ 	.word	0x00000000
        /*0010*/ 	.short	0x0002
        /*0012*/ 	.short	0x0010
        /*0014*/ 	.byte	0x00, 0xf0, 0x11, 0x00


	//----- nvinfo : EIATTR_KPARAM_INFO
	.align		4
.L_11:
        /*0018*/ 	.byte	0x04, 0x17
        /*001a*/ 	.short	(.L_13 - .L_12)
.L_12:
        /*001c*/ 	.word	0x00000000
        /*0020*/ 	.short	0x0001
        /*0022*/ 	.short	0x0008
        /*0024*/ 	.byte	0x00, 0xf4, 0x21, 0x00


	//----- nvinfo : EIATTR_KPARAM_INFO
	.align		4
.L_13:
        /*0028*/ 	.byte	0x04, 0x17
        /*002a*/ 	.short	(.L_15 - .L_14)
.L_14:
        /*002c*/ 	.word	0x00000000
        /*0030*/ 	.short	0x0000
        /*0032*/ 	.short	0x0000
        /*0034*/ 	.byte	0x00, 0xf4, 0x21, 0x00


	//----- nvinfo : EIATTR_SPARSE_MMA_MASK
	.align		4
.L_15:
        /*0038*/ 	.byte	0x03, 0x50
        /*003a*/ 	.short	0x0000


	//----- nvinfo : EIATTR_MAXREG_COUNT
	.align		4
        /*003c*/ 	.byte	0x03, 0x1b
        /*003e*/ 	.short	0x00ff


	//----- nvinfo : EIATTR_EXIT_INSTR_OFFSETS
	.align		4
        /*0040*/ 	.byte	0x04, 0x1c
        /*0042*/ 	.short	(.L_17 - .L_16)


	//   ....[0]....
.L_16:
        /*0044*/ 	.word	0x00000320


	//   ....[1]....
        /*0048*/ 	.word	0x00000340


	//----- nvinfo : EIATTR_REQNTID
	.align		4
.L_17:
        /*004c*/ 	.byte	0x04, 0x10
        /*004e*/ 	.short	(.L_19 - .L_18)
.L_18:
        /*0050*/ 	.word	0x00000080
        /*0054*/ 	.word	0x00000001
        /*0058*/ 	.word	0x00000001


	//----- nvinfo : EIATTR_CBANK_PARAM_SIZE
	.align		4
.L_19:
        /*005c*/ 	.byte	0x03, 0x19
        /*005e*/ 	.short	0x0014


	//----- nvinfo : EIATTR_PARAM_CBANK
	.align		4
        /*0060*/ 	.byte	0x04, 0x0a
        /*0062*/ 	.short	(.L_21 - .L_20)
	.align		4
.L_20:
        /*0064*/ 	.word	index@(.nv.constant0.triton_poi_fused_constant_pad_nd_4)
        /*0068*/ 	.short	0x0210
        /*006a*/ 	.short	0x0014


	//----- nvinfo : EIATTR_SW_WAR
	.align		4
.L_21:
        /*006c*/ 	.byte	0x04, 0x36
        /*006e*/ 	.short	(.L_23 - .L_22)
.L_22:
        /*0070*/ 	.word	0x00000008
.L_23:


//--------------------- .nv.callgraph             --------------------------
	.section	.nv.callgraph,"",@"SHT_CUDA_CALLGRAPH"
	.align	4
	.sectionentsize	8
	.align		4
        /*0000*/ 	.word	0x00000000
	.align		4
        /*0004*/ 	.word	0xffffffff
	.align		4
        /*0008*/ 	.word	0x00000000
	.align		4
        /*000c*/ 	.word	0xfffffffe
	.align		4
        /*0010*/ 	.word	0x00000000
	.align		4
        /*0014*/ 	.word	0xfffffffd
	.align		4
        /*0018*/ 	.word	0x00000000
	.align		4
        /*001c*/ 	.word	0xfffffffc


//--------------------- .text.triton_poi_fused_constant_pad_nd_4 --------------------------
	.section	.text.triton_poi_fused_constant_pad_nd_4,"ax",@progbits
	.align	128
        .global         triton_poi_fused_constant_pad_nd_4
        .type           triton_poi_fused_constant_pad_nd_4,@function
        .size           triton_poi_fused_constant_pad_nd_4,(.L_x_1 - triton_poi_fused_constant_pad_nd_4)
        .other          triton_poi_fused_constant_pad_nd_4,@"STO_CUDA_ENTRY STV_DEFAULT"
triton_poi_fused_constant_pad_nd_4:
.text.triton_poi_fused_constant_pad_nd_4:
[----:B------:R-:W0:Y:S02]  /*0000*/  LDC R1, c[0x0][0x28] ;  /* 0x00000a00ff017b82 */ /* 0x000e240000000800 */
[----:B------:R-:W1:Y:S01]  /*0010*/  S2R R0, SR_TID.X ;  /* 0x0000000000007919 */ /* 0x000e620000002100 */
[----:B------:R-:W-:Y:S01]  /*0020*/  ULDC.64 UR4, c[0x0][0x210] ;  /* 0x0000840000047ab9 */ /* 0x000fe20000000a00 */
[----:B------:R-:W2:Y:S01]  /*0030*/  S2R R3, SR_CTAID.X ;  /* 0x0000000000037919 */ /* 0x000ea20000002500 */
[----:B-1----:R-:W-:-:S05]  /*0040*/  IMAD.SHL.U32 R0, R0, 0x2, RZ ;  /* 0x0000000200007824 */ /* 0x002fca00078e00ff */
[----:B------:R-:W-:-:S05]  /*0050*/  LOP3.LUT R0, R0, 0xfe, RZ, 0xc0, !PT ;  /* 0x000000fe00007812 */ /* 0x000fca00078ec0ff */
[----:B--2---:R-:W-:-:S04]  /*0060*/  IMAD R0, R3, 0x100, R0 ;  /* 0x0000010003007824 */ /* 0x004fc800078e0200 */
[C---:B------:R-:W-:Y:S01]  /*0070*/  IMAD.HI R2, R0.reuse, 0x2aaaaaab, RZ ;  /* 0x2aaaaaab00027827 */ /* 0x040fe200078e02ff */
[----:B------:R-:W-:-:S04]  /*0080*/  ISETP.GE.AND P0, PT, R0, 0x240, PT ;  /* 0x000002400000780c */ /* 0x000fc80003f06270 */
[----:B------:R-:W-:Y:S01]  /*0090*/  LEA.HI R3, R2, R2, RZ, 0x1 ;  /* 0x0000000202037211 */ /* 0x000fe200078f08ff */
[----:B------:R-:W-:-:S04]  /*00a0*/  VIADD R2, R0, 0x1 ;  /* 0x0000000100027836 */ /* 0x000fc80000000000 */
[----:B------:R-:W-:-:S04]  /*00b0*/  IMAD.HI R5, R2, 0x2aaaaaab, RZ ;  /* 0x2aaaaaab02057827 */ /* 0x000fc800078e02ff */
[----:B------:R-:W-:Y:S01]  /*00c0*/  IMAD.HI R4, R3, 0x2aaaaaab, RZ ;  /* 0x2aaaaaab03047827 */ /* 0x000fe200078e02ff */
[----:B------:R-:W-:-:S03]  /*00d0*/  LEA.HI R7, R5, R5, RZ, 0x1 ;  /* 0x0000000505077211 */ /* 0x000fc600078f08ff */
[----:B------:R-:W-:Y:S01]  /*00e0*/  IMAD.HI R5, R0, 0x38e38e39, RZ ;  /* 0x38e38e3900057827 */ /* 0x000fe200078e02ff */
[----:B------:R-:W-:-:S03]  /*00f0*/  LEA.HI R6, R4, R4, RZ, 0x1 ;  /* 0x0000000404067211 */ /* 0x000fc600078f08ff */
[----:B------:R-:W-:Y:S01]  /*0100*/  IMAD R7, R7, -0x6, R2 ;  /* 0xfffffffa07077824 */ /* 0x000fe200078e0202 */
[----:B------:R-:W-:Y:S01]  /*0110*/  SHF.R.U32.HI R2, RZ, 0x1f, R5 ;  /* 0x0000001fff027819 */ /* 0x000fe20000011605 */
[----:B------:R-:W-:Y:S02]  /*0120*/  IMAD R4, R3, -0x6, R0 ;  /* 0xfffffffa03047824 */ /* 0x000fe400078e0200 */
[----:B------:R-:W-:Y:S01]  /*0130*/  IMAD R6, R6, -0x6, R3 ;  /* 0xfffffffa06067824 */ /* 0x000fe200078e0203 */
[----:B------:R-:W-:Y:S01]  /*0140*/  LEA.HI R2, R5, R2, RZ, 0x1d ;  /* 0x0000000205027211 */ /* 0x000fe200078fe8ff */
[----:B------:R-:W-:Y:S02]  /*0150*/  VIADD R3, R4, 0xffffffff ;  /* 0xffffffff04037836 */ /* 0x000fe40000000000 */
[----:B------:R-:W-:Y:S02]  /*0160*/  VIADD R8, R6, 0xffffffff ;  /* 0xffffffff06087836 */ /* 0x000fe40000000000 */
[----:B------:R-:W-:-:S02]  /*0170*/  VIADD R9, R7, 0xffffffff ;  /* 0xffffffff07097836 */ /* 0x000fc40000000000 */
[----:B------:R-:W-:Y:S01]  /*0180*/  IMAD.SHL.U32 R5, R2, 0x10, RZ ;  /* 0x0000001002057824 */ /* 0x000fe200078e00ff */
[----:B------:R-:W-:Y:S01]  /*0190*/  LOP3.LUT R3, R8, R3, RZ, 0xfc, !PT ;  /* 0x0000000308037212 */ /* 0x000fe200078efcff */
[----:B------:R-:W-:Y:S01]  /*01a0*/  IMAD.SHL.U32 R6, R6, 0x4, RZ ;  /* 0x0000000406067824 */ /* 0x000fe200078e00ff */
[----:B------:R-:W-:Y:S02]  /*01b0*/  LOP3.LUT R9, R8, R9, RZ, 0xfc, !PT ;  /* 0x0000000908097212 */ /* 0x000fe400078efcff */
[----:B------:R-:W-:Y:S02]  /*01c0*/  ISETP.LT.U32.AND P1, PT, R3, 0x4, !P0 ;  /* 0x000000040300780c */ /* 0x000fe40004721070 */
[CCC-:B------:R-:W-:Y:S02]  /*01d0*/  IADD3 R8, P3, P4, R6.reuse, R5.reuse, R4.reuse ;  /* 0x0000000506087210 */ /* 0x1c0fe40007c7e004 */
[----:B------:R-:W-:Y:S02]  /*01e0*/  IADD3 R2, P5, P6, R6, R5, R7 ;  /* 0x0000000506027210 */ /* 0x000fe40007ebe007 */
[----:B------:R-:W-:-:S02]  /*01f0*/  SHF.R.S32.HI R3, RZ, 0x1f, R4 ;  /* 0x0000001fff037819 */ /* 0x000fc40000011404 */
[----:B------:R-:W-:Y:S02]  /*0200*/  SHF.R.S32.HI R11, RZ, 0x1f, R5 ;  /* 0x0000001fff0b7819 */ /* 0x000fe40000011405 */
[----:B------:R-:W-:Y:S02]  /*0210*/  SHF.R.S32.HI R6, RZ, 0x1f, R6 ;  /* 0x0000001fff067819 */ /* 0x000fe40000011406 */
[----:B------:R-:W-:Y:S02]  /*0220*/  SHF.R.S32.HI R7, RZ, 0x1f, R7 ;  /* 0x0000001fff077819 */ /* 0x000fe40000011407 */
[----:B------:R-:W-:Y:S02]  /*0230*/  ISETP.LT.U32.AND P2, PT, R9, 0x4, !P0 ;  /* 0x000000040900780c */ /* 0x000fe40004741070 */
[----:B------:R-:W-:Y:S02]  /*0240*/  IADD3.X R3, R6, R11, R3, P3, P4 ;  /* 0x0000000b06037210 */ /* 0x000fe40001fe8403 */
[----:B------:R-:W-:-:S02]  /*0250*/  LEA R4, P3, R8, UR4, 0x2 ;  /* 0x0000000408047c11 */ /* 0x000fc4000f8610ff */
[----:B------:R-:W-:Y:S02]  /*0260*/  IADD3.X R7, R6, R11, R7, P5, P6 ;  /* 0x0000000b06077210 */ /* 0x000fe40002fec407 */
[----:B------:R-:W-:Y:S02]  /*0270*/  LEA R6, P4, R2, UR4, 0x2 ;  /* 0x0000000402067c11 */ /* 0x000fe4000f8810ff */
[----:B------:R-:W-:Y:S02]  /*0280*/  LEA.HI.X R5, R8, UR5, R3, 0x2, P3 ;  /* 0x0000000508057c11 */ /* 0x000fe400098f1403 */
[----:B------:R-:W-:Y:S02]  /*0290*/  CS2R R8, SRZ ;  /* 0x0000000000087805 */ /* 0x000fe4000001ff00 */
[----:B------:R-:W-:Y:S01]  /*02a0*/  LEA.HI.X R7, R2, UR5, R7, 0x2, P4 ;  /* 0x0000000502077c11 */ /* 0x000fe2000a0f1407 */
[----:B------:R-:W-:Y:S01]  /*02b0*/  ULDC.64 UR4, c[0x0][0x208] ;  /* 0x0000820000047ab9 */ /* 0x000fe20000000a00 */
[----:B------:R-:W1:Y:S02]  /*02c0*/  LDC.64 R2, c[0x0][0x218] ;  /* 0x00008600ff027b82 */ /* 0x000e640000000a00 */
[----:B------:R-:W2:Y:S04]  /*02d0*/  @P1 LDG.E R8, desc[UR4][R4.64+-0x14] ;  /* 0xffffec0404081981 */ /* 0x000ea8000c1e1900 */
[----:B------:R-:W3:Y:S01]  /*02e0*/  @P2 LDG.E R9, desc[UR4][R6.64+-0x14] ;  /* 0xffffec0406092981 */ /* 0x000ee2000c1e1900 */
[----:B-1----:R-:W-:Y:S01]  /*02f0*/  IMAD.WIDE R2, R0, 0x4, R2 ;  /* 0x0000000400027825 */ /* 0x002fe200078e0202 */
[----:B--2---:R-:W-:-:S02]  /*0300*/  SEL R8, R8, RZ, P1 ;  /* 0x000000ff08087207 */ /* 0x004fc40000800000 */
[----:B---3--:R-:W-:Y:S01]  /*0310*/  SEL R9, R9, RZ, P2 ;  /* 0x000000ff09097207 */ /* 0x008fe20001000000 */
[----:B------:R-:W-:Y:S06]  /*0320*/  @P0 EXIT ;  /* 0x000000000000094d */ /* 0x000fec0003800000 */
[----:B------:R-:W-:Y:S01]  /*0330*/  STG.E.64 desc[UR4][R2.64], R8 ;  /* 0x0000000802007986 */ /* 0x000fe2000c101b04 */
[----:B------:R-:W-:Y:S05]  /*0340*/  EXIT ;  /* 0x000000000000794d */ /* 0x000fea0003800000 */
.L_x_0:
[----:B------:R-:W-:-:S00]  /*0350*/  BRA `(.L_x_0) ;  /* 0xfffffffc00fc7947 */ /* 0x000fc0000383ffff */
[----:B------:R-:W-:-:S00]  /*0360*/  NOP ;  /* 0x0000000000007918 */ /* 0x000fc00000000000 */
        /* <DEDUP_REMOVED lines=9> */
.L_x_1:


//--------------------- .nv.constant0.triton_poi_fused_constant_pad_nd_4 --------------------------
	.section	.nv.constant0.triton_poi_fused_constant_pad_nd_4,"a",@progbits
	.sectionflags	@""
	.align	4
.nv.constant0.triton_poi_fused_constant_pad_nd_4:
	.zero		548
